//
// Generated by NVIDIA NVVM Compiler
//
// Compiler Build ID: CL-36424714
// Cuda compilation tools, release 13.0, V13.0.88
// Based on NVVM 20.0.0
//

.version 9.0
.target sm_100
.address_size 64

	// .globl	computeFloat

.visible .entry computeFloat(
	.param .u64 .ptr .align 1 computeFloat_param_0,
	.param .align 16 .b8 computeFloat_param_1[32],
	.param .u32 computeFloat_param_2,
	.param .f32 computeFloat_param_3
)
{
	.reg .pred 	%p<8>;
	.reg .b32 	%r<20>;
	.reg .b32 	%f<16>;
	.reg .b64 	%rd<5>;
	.reg .b64 	%fd<9>;

	ld.param.u64 	%rd1, [computeFloat_param_0];
	ld.param.v2.f64 	{%fd1, %fd2}, [computeFloat_param_1];
	ld.param.v2.f64 	{%fd3, %fd4}, [computeFloat_param_1+16];
	ld.param.u32 	%r7, [computeFloat_param_2];
	ld.param.f32 	%f9, [computeFloat_param_3];
	mov.u32 	%r9, %ctaid.x;
	mov.u32 	%r1, %ntid.x;
	mov.u32 	%r10, %tid.x;
	mad.lo.s32 	%r2, %r9, %r1, %r10;
	cvt.rn.f64.u32 	%fd5, %r2;
	fma.rn.f64 	%fd6, %fd3, %fd5, %fd1;
	cvt.rn.f32.f64 	%f1, %fd6;
	mov.u32 	%r11, %ctaid.y;
	mov.u32 	%r12, %ntid.y;
	mov.u32 	%r13, %tid.y;
	mad.lo.s32 	%r3, %r11, %r12, %r13;
	cvt.rn.f64.u32 	%fd7, %r3;
	fma.rn.f64 	%fd8, %fd4, %fd7, %fd2;
	cvt.rn.f32.f64 	%f2, %fd8;
	setp.lt.s32 	%p1, %r7, 1;
	mov.b32 	%r19, 0;
	@%p1 bra 	$L__BB0_4;
	mov.b32 	%r18, 0;
	mov.f32 	%f14, %f2;
	mov.f32 	%f15, %f1;
$L__BB0_2:
	mul.f32 	%f5, %f15, %f15;
	mul.f32 	%f6, %f14, %f14;
	add.f32 	%f10, %f5, %f6;
	setp.ge.f32 	%p2, %f10, %f9;
	mov.u32 	%r19, %r18;
	@%p2 bra 	$L__BB0_4;
	sub.f32 	%f11, %f5, %f6;
	add.f32 	%f7, %f11, %f1;
	add.f32 	%f12, %f15, %f15;
	fma.rn.f32 	%f14, %f12, %f14, %f2;
	setp.neu.f32 	%p3, %f7, 0f00000000;
	setp.neu.f32 	%p4, %f14, 0f00000000;
	or.pred  	%p5, %p3, %p4;
	add.s32 	%r18, %r18, 1;
	setp.ne.s32 	%p6, %r18, %r7;
	and.pred  	%p7, %p5, %p6;
	mov.f32 	%f15, %f7;
	mov.u32 	%r19, %r7;
	@%p7 bra 	$L__BB0_2;
$L__BB0_4:
	cvta.to.global.u64 	%rd2, %rd1;
	mov.u32 	%r15, %nctaid.x;
	mul.lo.s32 	%r16, %r1, %r15;
	mad.lo.s32 	%r17, %r16, %r3, %r2;
	mul.wide.s32 	%rd3, %r17, 4;
	add.s64 	%rd4, %rd2, %rd3;
	st.global.u32 	[%rd4], %r19;
	ret;

}


// ===== COMPILED SASS (sm_100) =====

	.target	sm_100

	.elftype	@"ET_EXEC"


//--------------------- .note.nv.tkinfo           --------------------------
	.section	.note.nv.tkinfo,"",@"SHT_NOTE"
	.sectionflags	@"SHF_NOTE_NV_TKINFO"
	.tkinfo
        /*0018*/ 	.word	0x00000002
        /*0030*/ 	.string	""
        /*0030*/ 	.string	"ptxas"
        /*0030*/ 	.string	"Cuda compilation tools, release 13.0, V13.0.88"
        /*0030*/ 	.string	"Build cuda_13.0.r13.0/compiler.36424714_0"
        /*0030*/ 	.string	"-arch sm_100 -m 64 "



//--------------------- .note.nv.cuinfo           --------------------------
	.section	.note.nv.cuinfo,"",@"SHT_NOTE"
	.sectionflags	@"SHF_NOTE_NV_CUINFO"
        /*0018*/ 	.short	0x0002
        /*001a*/ 	.short	0x0064
        /*001c*/ 	.short	0x0082
	.zero		2


//--------------------- .nv.info                  --------------------------
	.section	.nv.info,"",@"SHT_CUDA_INFO"
	.align	4


	//----- nvinfo : EIATTR_REGCOUNT
	.align		4
        /*0000*/ 	.byte	0x04, 0x2f
        /*0002*/ 	.short	(.L_1 - .L_0)
	.align		4
.L_0:
        /*0004*/ 	.word	index@(computeFloat)
        /*0008*/ 	.word	0x0000000f


	//----- nvinfo : EIATTR_FRAME_SIZE
	.align		4
.L_1:
        /*000c*/ 	.byte	0x04, 0x11
        /*000e*/ 	.short	(.L_3 - .L_2)
	.align		4
.L_2:
        /*0010*/ 	.word	index@(computeFloat)
        /*0014*/ 	.word	0x00000000


	//----- nvinfo : EIATTR_MIN_STACK_SIZE
	.align		4
.L_3:
        /*0018*/ 	.byte	0x04, 0x12
        /*001a*/ 	.short	(.L_5 - .L_4)
	.align		4
.L_4:
        /*001c*/ 	.word	index@(computeFloat)
        /*0020*/ 	.word	0x00000000
.L_5:


//--------------------- .nv.compat                --------------------------
	.section	.nv.compat,"",@"SHT_CUDA_COMPAT_INFO"
	.align	4
        /*0000*/ 	.byte	0x02, 0x09, 0x00, 0x00, 0x02, 0x02, 0x01, 0x00, 0x02, 0x05, 0x05, 0x00, 0x03, 0x07, 0x01, 0x01
        /*0010*/ 	.byte	0x02, 0x03, 0x00, 0x00, 0x02, 0x06, 0x01, 0x00, 0x04, 0x0b, 0x08, 0x00, 0x01, 0x00, 0x00, 0x00
        /*0020*/ 	.byte	0x00, 0x00, 0x00, 0x00


//--------------------- .nv.info.computeFloat     --------------------------
	.section	.nv.info.computeFloat,"",@"SHT_CUDA_INFO"
	.sectionflags	@""
	.align	4


	//----- nvinfo : EIATTR_CUDA_API_VERSION
	.align		4
        /*0000*/ 	.byte	0x04, 0x37
        /*0002*/ 	.short	(.L_7 - .L_6)
.L_6:
        /*0004*/ 	.word	0x00000082


	//----- nvinfo : EIATTR_KPARAM_INFO
	.align		4
.L_7:
        /*0008*/ 	.byte	0x04, 0x17
        /*000a*/ 	.short	(.L_9 - .L_8)
.L_8:
        /*000c*/ 	.word	0x00000000
        /*0010*/ 	.short	0x0003
        /*0012*/ 	.short	0x0034
        /*0014*/ 	.byte	0x00, 0xf0, 0x11, 0x00


	//----- nvinfo : EIATTR_KPARAM_INFO
	.align		4
.L_9:
        /*0018*/ 	.byte	0x04, 0x17
        /*001a*/ 	.short	(.L_11 - .L_10)
.L_10:
        /*001c*/ 	.word	0x00000000
        /*0020*/ 	.short	0x0002
        /*0022*/ 	.short	0x0030
        /*0024*/ 	.byte	0x00, 0xf0, 0x11, 0x00


	//----- nvinfo : EIATTR_KPARAM_INFO
	.align		4
.L_11:
        /*0028*/ 	.byte	0x04, 0x17
        /*002a*/ 	.short	(.L_13 - .L_12)
.L_12:
        /*002c*/ 	.word	0x00000000
        /*0030*/ 	.short	0x0001
        /*0032*/ 	.short	0x0010
        /*0034*/ 	.byte	0x00, 0xf0, 0x81, 0x00


	//----- nvinfo : EIATTR_KPARAM_INFO
	.align		4
.L_13:
        /*0038*/ 	.byte	0x04, 0x17
        /*003a*/ 	.short	(.L_15 - .L_14)
.L_14:
        /*003c*/ 	.word	0x00000000
        /*0040*/ 	.short	0x0000
        /*0042*/ 	.short	0x0000
        /*0044*/ 	.byte	0x00, 0xf5, 0x21, 0x00


	//----- nvinfo : EIATTR_SPARSE_MMA_MASK
	.align		4
.L_15:
        /*0048*/ 	.byte	0x03, 0x50
        /*004a*/ 	.short	0x0000


	//----- nvinfo : EIATTR_MAXREG_COUNT
	.align		4
        /*004c*/ 	.byte	0x03, 0x1b
        /*004e*/ 	.short	0x00ff


	//----- nvinfo : EIATTR_MERCURY_ISA_VERSION
	.align		4
        /*0050*/ 	.byte	0x03, 0x5f
        /*0052*/ 	.short	0x0101


	//----- nvinfo : EIATTR_VRC_CTA_INIT_COUNT
	.align		4
        /*0054*/ 	.byte	0x02, 0x4a
	.zero		1
	.zero		1


	//----- nvinfo : EIATTR_EXIT_INSTR_OFFSETS
	.align		4
        /*0058*/ 	.byte	0x04, 0x1c
        /*005a*/ 	.short	(.L_17 - .L_16)


	//   ....[0]....
.L_16:
        /*005c*/ 	.word	0x00000350


	//----- nvinfo : EIATTR_CRS_STACK_SIZE
	.align		4
.L_17:
        /*0060*/ 	.byte	0x04, 0x1e
        /*0062*/ 	.short	(.L_19 - .L_18)
.L_18:
        /*0064*/ 	.word	0x00000000


	//----- nvinfo : EIATTR_CBANK_PARAM_SIZE
	.align		4
.L_19:
        /*0068*/ 	.byte	0x03, 0x19
        /*006a*/ 	.short	0x0038


	//----- nvinfo : EIATTR_PARAM_CBANK
	.align		4
        /*006c*/ 	.byte	0x04, 0x0a
        /*006e*/ 	.short	(.L_21 - .L_20)
	.align		4
.L_20:
        /*0070*/ 	.word	index@(.nv.constant0.computeFloat)
        /*0074*/ 	.short	0x0380
        /*0076*/ 	.short	0x0038


	//----- nvinfo : EIATTR_SW_WAR
	.align		4
.L_21:
        /*0078*/ 	.byte	0x04, 0x36
        /*007a*/ 	.short	(.L_23 - .L_22)
.L_22:
        /*007c*/ 	.word	0x00000008
.L_23:


//--------------------- .nv.callgraph             --------------------------
	.section	.nv.callgraph,"",@"SHT_CUDA_CALLGRAPH"
	.align	4
	.sectionentsize	8
	.align		4
        /*0000*/ 	.word	0x00000000
	.align		4
        /*0004*/ 	.word	0xffffffff
	.align		4
        /*0008*/ 	.word	0x00000000
	.align		4
        /*000c*/ 	.word	0xfffffffe
	.align		4
        /*0010*/ 	.word	0x00000000
	.align		4
        /*0014*/ 	.word	0xfffffffd
	.align		4
        /*0018*/ 	.word	0x00000000
	.align		4
        /*001c*/ 	.word	0xfffffffc


//--------------------- .text.computeFloat        --------------------------
	.section	.text.computeFloat,"ax",@progbits
	.align	128
        .global         computeFloat
        .type           computeFloat,@function
        .size           computeFloat,(.L_x_4 - computeFloat)
        .other          computeFloat,@"STO_CUDA_ENTRY STV_DEFAULT"
computeFloat:
.text.computeFloat:
[----:B------:R-:W-:Y:S01]  /*0000*/  LDC R1, c[0x0][0x37c] ;  /* 0x0000df00ff017b82 */ /* 0x000fe20000000800 */
[----:B------:R-:W0:Y:S07]  /*0010*/  S2R R3, SR_TID.X ;  /* 0x0000000000037919 */ /* 0x000e2e0000002100 */
[----:B------:R-:W0:Y:S01]  /*0020*/  S2UR UR4, SR_CTAID.X ;  /* 0x00000000000479c3 */ /* 0x000e220000002500 */
[----:B------:R-:W1:Y:S01]  /*0030*/  LDCU UR6, c[0x0][0x3b0] ;  /* 0x00007600ff0677ac */ /* 0x000e620008000800 */
[----:B------:R-:W2:Y:S01]  /*0040*/  S2R R7, SR_TID.Y ;  /* 0x0000000000077919 */ /* 0x000ea20000002200 */
[----:B------:R-:W3:Y:S05]  /*0050*/  LDCU.128 UR8, c[0x0][0x3a0] ;  /* 0x00007400ff0877ac */ /* 0x000eea0008000c00 */
[----:B------:R-:W0:Y:S08]  /*0060*/  LDC R2, c[0x0][0x360] ;  /* 0x0000d800ff027b82 */ /* 0x000e300000000800 */
[----:B------:R-:W2:Y:S01]  /*0070*/  S2UR UR5, SR_CTAID.Y ;  /* 0x00000000000579c3 */ /* 0x000ea20000002600 */
[----:B-1----:R-:W-:-:S07]  /*0080*/  UISETP.GE.AND UP0, UPT, UR6, 0x1, UPT ;  /* 0x000000010600788c */ /* 0x002fce000bf06270 */
[----:B------:R-:W2:Y:S08]  /*0090*/  LDC R6, c[0x0][0x364] ;  /* 0x0000d900ff067b82 */ /* 0x000eb00000000800 */
[----:B------:R-:W1:Y:S01]  /*00a0*/  LDC.64 R10, c[0x0][0x398] ;  /* 0x0000e600ff0a7b82 */ /* 0x000e620000000a00 */
[----:B0-----:R-:W-:-:S04]  /*00b0*/  IMAD R0, R2, UR4, R3 ;  /* 0x0000000402007c24 */ /* 0x001fc8000f8e0203 */
[----:B------:R-:W3:Y:S03]  /*00c0*/  I2F.F64.U32 R4, R0 ;  /* 0x0000000000047312 */ /* 0x000ee60000201800 */
[----:B------:R-:W3:Y:S01]  /*00d0*/  LDC.64 R8, c[0x0][0x390] ;  /* 0x0000e400ff087b82 */ /* 0x000ee20000000a00 */
[----:B--2---:R-:W-:Y:S01]  /*00e0*/  IMAD R3, R6, UR5, R7 ;  /* 0x0000000506037c24 */ /* 0x004fe2000f8e0207 */
[----:B------:R-:W0:Y:S03]  /*00f0*/  LDCU.64 UR4, c[0x0][0x358] ;  /* 0x00006b00ff0477ac */ /* 0x000e260008000a00 */
[----:B------:R-:W1:Y:S01]  /*0100*/  I2F.F64.U32 R6, R3 ;  /* 0x0000000300067312 */ /* 0x000e620000201800 */
[----:B---3--:R-:W-:Y:S01]  /*0110*/  DFMA R4, R4, UR8, R8 ;  /* 0x0000000804047c2b */ /* 0x008fe20008000008 */
[----:B------:R-:W-:Y:S01]  /*0120*/  MOV R9, RZ ;  /* 0x000000ff00097202 */ /* 0x000fe20000000f00 */
[----:B-1----:R-:W-:Y:S01]  /*0130*/  DFMA R6, R6, UR10, R10 ;  /* 0x0000000a06067c2b */ /* 0x002fe2000800000a */
[----:B0-----:R-:W-:Y:S10]  /*0140*/  BRA.U !UP0, `(.L_x_0) ;  /* 0x0000000108687547 */ /* 0x001ff4000b800000 */
[----:B------:R-:W0:Y:S01]  /*0150*/  F2F.F32.F64 R6, R6 ;  /* 0x0000000600067310 */ /* 0x000e220000301000 */
[----:B------:R-:W-:Y:S01]  /*0160*/  BSSY.RECONVERGENT B0, `(.L_x_0) ;  /* 0x0000018000007945 */ /* 0x000fe20003800200 */
[----:B------:R-:W-:Y:S01]  /*0170*/  MOV R8, RZ ;  /* 0x000000ff00087202 */ /* 0x000fe20000000f00 */
[----:B------:R-:W1:Y:S01]  /*0180*/  LDCU UR7, c[0x0][0x3b4] ;  /* 0x00007680ff0777ac */ /* 0x000e620008000800 */
[----:B------:R-:W2:Y:S04]  /*0190*/  LDCU UR8, c[0x0][0x3b0] ;  /* 0x00007600ff0877ac */ /* 0x000ea80008000800 */
[----:B------:R-:W3:Y:S01]  /*01a0*/  F2F.F32.F64 R4, R4 ;  /* 0x0000000400047310 */ /* 0x000ee20000301000 */
[----:B------:R-:W4:Y:S01]  /*01b0*/  LDCU UR9, c[0x0][0x3b0] ;  /* 0x00007600ff0977ac */ /* 0x000f220008000800 */
[----:B0-----:R-:W-:-:S02]  /*01c0*/  MOV R11, R6 ;  /* 0x00000006000b7202 */ /* 0x001fc40000000f00 */
[----:B-123--:R-:W-:-:S07]  /*01d0*/  MOV R10, R4 ;  /* 0x00000004000a7202 */ /* 0x00efce0000000f00 */
.L_x_2:
[----:B------:R-:W-:Y:S01]  /*01e0*/  FMUL R5, R10, R10 ;  /* 0x0000000a0a057220 */ /* 0x000fe20000400000 */
[----:B------:R-:W-:Y:S01]  /*01f0*/  FMUL R12, R11, R11 ;  /* 0x0000000b0b0c7220 */ /* 0x000fe20000400000 */
[----:B------:R-:W-:-:S03]  /*0200*/  MOV R9, R8 ;  /* 0x0000000800097202 */ /* 0x000fc60000000f00 */
[----:B------:R-:W-:-:S05]  /*0210*/  FADD R7, R5, R12 ;  /* 0x0000000c05077221 */ /* 0x000fca0000000000 */
[----:B------:R-:W-:-:S13]  /*0220*/  FSETP.GE.AND P0, PT, R7, UR7, PT ;  /* 0x0000000707007c0b */ /* 0x000fda000bf06000 */
[----:B------:R-:W-:Y:S05]  /*0230*/  @P0 BRA `(.L_x_1) ;  /* 0x0000000000280947 */ /* 0x000fea0003800000 */
[----:B------:R-:W-:Y:S01]  /*0240*/  FADD R7, R10, R10 ;  /* 0x0000000a0a077221 */ /* 0x000fe20000000000 */
[----:B------:R-:W-:Y:S01]  /*0250*/  FADD R5, R5, -R12 ;  /* 0x8000000c05057221 */ /* 0x000fe20000000000 */
[----:B------:R-:W-:Y:S02]  /*0260*/  IADD3 R8, PT, PT, R8, 0x1, RZ ;  /* 0x0000000108087810 */ /* 0x000fe40007ffe0ff */
[----:B------:R-:W-:Y:S01]  /*0270*/  FFMA R11, R7, R11, R6 ;  /* 0x0000000b070b7223 */ /* 0x000fe20000000006 */
[----:B------:R-:W-:Y:S01]  /*0280*/  FADD R10, R4, R5 ;  /* 0x00000005040a7221 */ /* 0x000fe20000000000 */
[----:B----4-:R-:W-:Y:S02]  /*0290*/  ISETP.NE.AND P1, PT, R8, UR9, PT ;  /* 0x0000000908007c0c */ /* 0x010fe4000bf25270 */
[----:B------:R-:W-:Y:S02]  /*02a0*/  MOV R9, UR8 ;  /* 0x0000000800097c02 */ /* 0x000fe40008000f00 */
[----:B------:R-:W-:-:S04]  /*02b0*/  FSETP.NEU.AND P0, PT, R11, RZ, PT ;  /* 0x000000ff0b00720b */ /* 0x000fc80003f0d000 */
[----:B------:R-:W-:-:S13]  /*02c0*/  FSETP.NEU.OR P0, PT, R10, RZ, P0 ;  /* 0x000000ff0a00720b */ /* 0x000fda000070d400 */
[----:B------:R-:W-:Y:S05]  /*02d0*/  @P0 BRA P1, `(.L_x_2) ;  /* 0xfffffffc00c00947 */ /* 0x000fea000083ffff */
.L_x_1:
[----:B----4-:R-:W-:Y:S05]  /*02e0*/  BSYNC.RECONVERGENT B0 ;  /* 0x0000000000007941 */ /* 0x010fea0003800200 */
.L_x_0:
[----:B------:R-:W0:Y:S01]  /*02f0*/  LDCU UR6, c[0x0][0x370] ;  /* 0x00006e00ff0677ac */ /* 0x000e220008000800 */
[----:B------:R-:W1:Y:S01]  /*0300*/  LDC.64 R4, c[0x0][0x380] ;  /* 0x0000e000ff047b82 */ /* 0x000e620000000a00 */
[----:B0-----:R-:W-:-:S04]  /*0310*/  IMAD R2, R2, UR6, RZ ;  /* 0x0000000602027c24 */ /* 0x001fc8000f8e02ff */
[----:B------:R-:W-:-:S04]  /*0320*/  IMAD R3, R3, R2, R0 ;  /* 0x0000000203037224 */ /* 0x000fc800078e0200 */
[----:B-1----:R-:W-:-:S05]  /*0330*/  IMAD.WIDE R2, R3, 0x4, R4 ;  /* 0x0000000403027825 */ /* 0x002fca00078e0204 */
[----:B------:R-:W-:Y:S01]  /*0340*/  STG.E desc[UR4][R2.64], R9 ;  /* 0x0000000902007986 */ /* 0x000fe2000c101904 */
[----:B------:R-:W-:Y:S05]  /*0350*/  EXIT ;  /* 0x000000000000794d */ /* 0x000fea0003800000 */
.L_x_3:
[----:B------:R-:W-:-:S00]  /*0360*/  BRA `(.L_x_3) ;  /* 0xfffffffc00fc7947 */ /* 0x000fc0000383ffff */
[----:B------:R-:W-:-:S00]  /*0370*/  NOP ;  /* 0x0000000000007918 */ /* 0x000fc00000000000 */
        /* <DEDUP_REMOVED lines=8> */
.L_x_4:


//--------------------- .nv.shared.reserved.0     --------------------------
	.section	.nv.shared.reserved.0,"aw",@nobits
	.weak		__nv_reservedSMEM_offset_0_alias
	.size		__nv_reservedSMEM_offset_0_alias, 0, 64
	.other		__nv_reservedSMEM_offset_0_alias,@"STO_CUDA_RESERVED_SHARED STV_DEFAULT"
__nv_reservedSMEM_offset_0_alias:
	.zero		0
	.zero		64


//--------------------- .nv.constant0.computeFloat --------------------------
	.section	.nv.constant0.computeFloat,"a",@progbits
	.sectionflags	@""
	.align	4
.nv.constant0.computeFloat:
	.zero		952


//--------------------- SYMBOLS --------------------------

	.type		.nv.reservedSmem.offset0,@object
	.size		.nv.reservedSmem.offset0,0x4
